//
// Generated by NVIDIA NVVM Compiler
//
// Compiler Build ID: CL-36424714
// Cuda compilation tools, release 13.0, V13.0.88
// Based on NVVM 20.0.0
//

.version 9.0
.target sm_100
.address_size 64

	// .globl	_Z19mat_mul_cuda_kernelPfS_S_iii
// _ZZ26mat_mul_cuda_kernel_sharedPfS_S_iiiE8shared_A has been demoted
// _ZZ26mat_mul_cuda_kernel_sharedPfS_S_iiiE8shared_B has been demoted

.visible .entry _Z19mat_mul_cuda_kernelPfS_S_iii(
	.param .u64 .ptr .align 1 _Z19mat_mul_cuda_kernelPfS_S_iii_param_0,
	.param .u64 .ptr .align 1 _Z19mat_mul_cuda_kernelPfS_S_iii_param_1,
	.param .u64 .ptr .align 1 _Z19mat_mul_cuda_kernelPfS_S_iii_param_2,
	.param .u32 _Z19mat_mul_cuda_kernelPfS_S_iii_param_3,
	.param .u32 _Z19mat_mul_cuda_kernelPfS_S_iii_param_4,
	.param .u32 _Z19mat_mul_cuda_kernelPfS_S_iii_param_5
)
{
	.reg .pred 	%p<13>;
	.reg .b32 	%r<42>;
	.reg .b32 	%f<68>;
	.reg .b64 	%rd<53>;

	ld.param.u64 	%rd7, [_Z19mat_mul_cuda_kernelPfS_S_iii_param_0];
	ld.param.u64 	%rd8, [_Z19mat_mul_cuda_kernelPfS_S_iii_param_1];
	ld.param.u64 	%rd6, [_Z19mat_mul_cuda_kernelPfS_S_iii_param_2];
	ld.param.u32 	%r20, [_Z19mat_mul_cuda_kernelPfS_S_iii_param_3];
	ld.param.u32 	%r18, [_Z19mat_mul_cuda_kernelPfS_S_iii_param_4];
	ld.param.u32 	%r19, [_Z19mat_mul_cuda_kernelPfS_S_iii_param_5];
	cvta.to.global.u64 	%rd1, %rd8;
	cvta.to.global.u64 	%rd2, %rd7;
	mov.u32 	%r22, %tid.x;
	mov.u32 	%r23, %ntid.x;
	mov.u32 	%r24, %ctaid.x;
	mad.lo.s32 	%r1, %r23, %r24, %r22;
	mov.u32 	%r25, %tid.y;
	mov.u32 	%r26, %ctaid.y;
	mad.lo.s32 	%r27, %r23, %r26, %r25;
	setp.ge.s32 	%p1, %r1, %r19;
	setp.ge.s32 	%p2, %r27, %r20;
	or.pred  	%p3, %p1, %p2;
	@%p3 bra 	$L__BB0_14;
	setp.lt.s32 	%p4, %r18, 1;
	mov.f32 	%f67, 0f00000000;
	@%p4 bra 	$L__BB0_13;
	mul.lo.s32 	%r3, %r18, %r27;
	and.b32  	%r4, %r18, 7;
	setp.lt.u32 	%p5, %r18, 8;
	mov.f32 	%f67, 0f00000000;
	mov.b32 	%r40, 0;
	@%p5 bra 	$L__BB0_5;
	and.b32  	%r40, %r18, 2147483640;
	neg.s32 	%r38, %r40;
	shl.b32 	%r7, %r19, 3;
	mul.wide.u32 	%rd9, %r3, 4;
	add.s64 	%rd10, %rd9, %rd2;
	add.s64 	%rd52, %rd10, 16;
	mov.f32 	%f67, 0f00000000;
	mul.wide.s32 	%rd13, %r19, 4;
	mov.u32 	%r37, %r1;
$L__BB0_4:
	.pragma "nounroll";
	ld.global.f32 	%f17, [%rd52+-16];
	mul.wide.s32 	%rd11, %r37, 4;
	add.s64 	%rd12, %rd1, %rd11;
	ld.global.f32 	%f18, [%rd12];
	fma.rn.f32 	%f19, %f17, %f18, %f67;
	ld.global.f32 	%f20, [%rd52+-12];
	add.s64 	%rd14, %rd12, %rd13;
	ld.global.f32 	%f21, [%rd14];
	fma.rn.f32 	%f22, %f20, %f21, %f19;
	ld.global.f32 	%f23, [%rd52+-8];
	add.s64 	%rd15, %rd14, %rd13;
	ld.global.f32 	%f24, [%rd15];
	fma.rn.f32 	%f25, %f23, %f24, %f22;
	ld.global.f32 	%f26, [%rd52+-4];
	add.s64 	%rd16, %rd15, %rd13;
	ld.global.f32 	%f27, [%rd16];
	fma.rn.f32 	%f28, %f26, %f27, %f25;
	ld.global.f32 	%f29, [%rd52];
	add.s64 	%rd17, %rd16, %rd13;
	ld.global.f32 	%f30, [%rd17];
	fma.rn.f32 	%f31, %f29, %f30, %f28;
	ld.global.f32 	%f32, [%rd52+4];
	add.s64 	%rd18, %rd17, %rd13;
	ld.global.f32 	%f33, [%rd18];
	fma.rn.f32 	%f34, %f32, %f33, %f31;
	ld.global.f32 	%f35, [%rd52+8];
	add.s64 	%rd19, %rd18, %rd13;
	ld.global.f32 	%f36, [%rd19];
	fma.rn.f32 	%f37, %f35, %f36, %f34;
	ld.global.f32 	%f38, [%rd52+12];
	add.s64 	%rd20, %rd19, %rd13;
	ld.global.f32 	%f39, [%rd20];
	fma.rn.f32 	%f67, %f38, %f39, %f37;
	add.s32 	%r38, %r38, 8;
	add.s32 	%r37, %r37, %r7;
	add.s64 	%rd52, %rd52, 32;
	setp.ne.s32 	%p6, %r38, 0;
	@%p6 bra 	$L__BB0_4;
$L__BB0_5:
	setp.eq.s32 	%p7, %r4, 0;
	@%p7 bra 	$L__BB0_13;
	and.b32  	%r13, %r18, 3;
	setp.lt.u32 	%p8, %r4, 4;
	@%p8 bra 	$L__BB0_8;
	add.s32 	%r29, %r40, %r3;
	mul.wide.u32 	%rd21, %r29, 4;
	add.s64 	%rd22, %rd2, %rd21;
	ld.global.f32 	%f41, [%rd22];
	mad.lo.s32 	%r30, %r40, %r19, %r1;
	mul.wide.s32 	%rd23, %r30, 4;
	add.s64 	%rd24, %rd1, %rd23;
	ld.global.f32 	%f42, [%rd24];
	fma.rn.f32 	%f43, %f41, %f42, %f67;
	cvt.u64.u32 	%rd25, %r3;
	cvt.u64.u32 	%rd26, %r40;
	add.s64 	%rd27, %rd26, %rd25;
	shl.b64 	%rd28, %rd27, 2;
	add.s64 	%rd29, %rd2, %rd28;
	ld.global.f32 	%f44, [%rd29+4];
	mul.wide.s32 	%rd30, %r19, 4;
	add.s64 	%rd31, %rd24, %rd30;
	ld.global.f32 	%f45, [%rd31];
	fma.rn.f32 	%f46, %f44, %f45, %f43;
	ld.global.f32 	%f47, [%rd29+8];
	add.s64 	%rd32, %rd31, %rd30;
	ld.global.f32 	%f48, [%rd32];
	fma.rn.f32 	%f49, %f47, %f48, %f46;
	ld.global.f32 	%f50, [%rd29+12];
	add.s64 	%rd33, %rd32, %rd30;
	ld.global.f32 	%f51, [%rd33];
	fma.rn.f32 	%f67, %f50, %f51, %f49;
	add.s32 	%r40, %r40, 4;
$L__BB0_8:
	setp.eq.s32 	%p9, %r13, 0;
	@%p9 bra 	$L__BB0_13;
	setp.eq.s32 	%p10, %r13, 1;
	@%p10 bra 	$L__BB0_11;
	add.s32 	%r31, %r40, %r3;
	mul.wide.u32 	%rd34, %r31, 4;
	add.s64 	%rd35, %rd2, %rd34;
	ld.global.f32 	%f53, [%rd35];
	mad.lo.s32 	%r32, %r40, %r19, %r1;
	mul.wide.s32 	%rd36, %r32, 4;
	add.s64 	%rd37, %rd1, %rd36;
	ld.global.f32 	%f54, [%rd37];
	fma.rn.f32 	%f55, %f53, %f54, %f67;
	cvt.u64.u32 	%rd38, %r3;
	cvt.u64.u32 	%rd39, %r40;
	add.s64 	%rd40, %rd39, %rd38;
	shl.b64 	%rd41, %rd40, 2;
	add.s64 	%rd42, %rd2, %rd41;
	ld.global.f32 	%f56, [%rd42+4];
	mul.wide.s32 	%rd43, %r19, 4;
	add.s64 	%rd44, %rd37, %rd43;
	ld.global.f32 	%f57, [%rd44];
	fma.rn.f32 	%f67, %f56, %f57, %f55;
	add.s32 	%r40, %r40, 2;
$L__BB0_11:
	and.b32  	%r33, %r18, 1;
	setp.eq.b32 	%p11, %r33, 1;
	not.pred 	%p12, %p11;
	@%p12 bra 	$L__BB0_13;
	add.s32 	%r34, %r40, %r3;
	mul.wide.u32 	%rd45, %r34, 4;
	add.s64 	%rd46, %rd2, %rd45;
	ld.global.f32 	%f58, [%rd46];
	mad.lo.s32 	%r35, %r40, %r19, %r1;
	mul.wide.s32 	%rd47, %r35, 4;
	add.s64 	%rd48, %rd1, %rd47;
	ld.global.f32 	%f59, [%rd48];
	fma.rn.f32 	%f67, %f58, %f59, %f67;
$L__BB0_13:
	mad.lo.s32 	%r36, %r19, %r27, %r1;
	cvta.to.global.u64 	%rd49, %rd6;
	mul.wide.s32 	%rd50, %r36, 4;
	add.s64 	%rd51, %rd49, %rd50;
	st.global.f32 	[%rd51], %f67;
$L__BB0_14:
	ret;

}
	// .globl	_Z26mat_mul_cuda_kernel_sharedPfS_S_iii
.visible .entry _Z26mat_mul_cuda_kernel_sharedPfS_S_iii(
	.param .u64 .ptr .align 1 _Z26mat_mul_cuda_kernel_sharedPfS_S_iii_param_0,
	.param .u64 .ptr .align 1 _Z26mat_mul_cuda_kernel_sharedPfS_S_iii_param_1,
	.param .u64 .ptr .align 1 _Z26mat_mul_cuda_kernel_sharedPfS_S_iii_param_2,
	.param .u32 _Z26mat_mul_cuda_kernel_sharedPfS_S_iii_param_3,
	.param .u32 _Z26mat_mul_cuda_kernel_sharedPfS_S_iii_param_4,
	.param .u32 _Z26mat_mul_cuda_kernel_sharedPfS_S_iii_param_5
)
{
	.reg .pred 	%p<12>;
	.reg .b32 	%r<44>;
	.reg .b32 	%f<111>;
	.reg .b64 	%rd<13>;
	// demoted variable
	.shared .align 4 .b8 _ZZ26mat_mul_cuda_kernel_sharedPfS_S_iiiE8shared_A[4096];
	// demoted variable
	.shared .align 4 .b8 _ZZ26mat_mul_cuda_kernel_sharedPfS_S_iiiE8shared_B[4096];
	ld.param.u64 	%rd4, [_Z26mat_mul_cuda_kernel_sharedPfS_S_iii_param_0];
	ld.param.u64 	%rd5, [_Z26mat_mul_cuda_kernel_sharedPfS_S_iii_param_1];
	ld.param.u64 	%rd6, [_Z26mat_mul_cuda_kernel_sharedPfS_S_iii_param_2];
	ld.param.u32 	%r24, [_Z26mat_mul_cuda_kernel_sharedPfS_S_iii_param_3];
	ld.param.u32 	%r25, [_Z26mat_mul_cuda_kernel_sharedPfS_S_iii_param_4];
	ld.param.u32 	%r26, [_Z26mat_mul_cuda_kernel_sharedPfS_S_iii_param_5];
	mov.u32 	%r27, %ctaid.x;
	mov.u32 	%r28, %ctaid.y;
	mov.u32 	%r39, %tid.x;
	mov.u32 	%r41, %tid.y;
	shl.b32 	%r29, %r28, 5;
	add.s32 	%r3, %r29, %r41;
	shl.b32 	%r4, %r27, 5;
	add.s32 	%r5, %r4, %r39;
	setp.lt.s32 	%p1, %r25, 1;
	mov.f32 	%f110, 0f00000000;
	@%p1 bra 	$L__BB1_7;
	add.s32 	%r30, %r25, 31;
	shr.u32 	%r31, %r30, 5;
	shl.b32 	%r32, %r41, 7;
	mov.u32 	%r33, _ZZ26mat_mul_cuda_kernel_sharedPfS_S_iiiE8shared_A;
	add.s32 	%r6, %r33, %r32;
	shl.b32 	%r34, %r39, 2;
	add.s32 	%r7, %r6, %r34;
	mov.u32 	%r35, _ZZ26mat_mul_cuda_kernel_sharedPfS_S_iiiE8shared_B;
	add.s32 	%r9, %r35, %r34;
	add.s32 	%r8, %r9, %r32;
	neg.s32 	%r43, %r31;
	mad.lo.s32 	%r36, %r41, %r26, %r39;
	add.s32 	%r42, %r36, %r4;
	shl.b32 	%r12, %r26, 5;
	mad.lo.s32 	%r40, %r25, %r3, %r39;
	cvta.to.global.u64 	%rd1, %rd4;
	cvta.to.global.u64 	%rd2, %rd5;
	mov.f32 	%f110, 0f00000000;
$L__BB1_2:
	setp.ge.s32 	%p2, %r3, %r24;
	mul.wide.s32 	%rd7, %r40, 4;
	add.s64 	%rd3, %rd1, %rd7;
	setp.ge.s32 	%p3, %r39, %r25;
	mov.f32 	%f108, 0f00000000;
	or.pred  	%p4, %p3, %p2;
	@%p4 bra 	$L__BB1_4;
	ld.global.f32 	%f108, [%rd3];
$L__BB1_4:
	setp.ge.s32 	%p5, %r5, %r26;
	st.shared.f32 	[%r7], %f108;
	setp.ge.s32 	%p6, %r41, %r25;
	mov.f32 	%f109, 0f00000000;
	or.pred  	%p7, %p6, %p5;
	@%p7 bra 	$L__BB1_6;
	mul.wide.s32 	%rd8, %r42, 4;
	add.s64 	%rd9, %rd2, %rd8;
	ld.global.f32 	%f109, [%rd9];
$L__BB1_6:
	st.shared.f32 	[%r8], %f109;
	bar.sync 	0;
	ld.shared.f32 	%f12, [%r6];
	ld.shared.f32 	%f13, [%r9];
	fma.rn.f32 	%f14, %f12, %f13, %f110;
	ld.shared.f32 	%f15, [%r6+4];
	ld.shared.f32 	%f16, [%r9+128];
	fma.rn.f32 	%f17, %f15, %f16, %f14;
	ld.shared.f32 	%f18, [%r6+8];
	ld.shared.f32 	%f19, [%r9+256];
	fma.rn.f32 	%f20, %f18, %f19, %f17;
	ld.shared.f32 	%f21, [%r6+12];
	ld.shared.f32 	%f22, [%r9+384];
	fma.rn.f32 	%f23, %f21, %f22, %f20;
	ld.shared.f32 	%f24, [%r6+16];
	ld.shared.f32 	%f25, [%r9+512];
	fma.rn.f32 	%f26, %f24, %f25, %f23;
	ld.shared.f32 	%f27, [%r6+20];
	ld.shared.f32 	%f28, [%r9+640];
	fma.rn.f32 	%f29, %f27, %f28, %f26;
	ld.shared.f32 	%f30, [%r6+24];
	ld.shared.f32 	%f31, [%r9+768];
	fma.rn.f32 	%f32, %f30, %f31, %f29;
	ld.shared.f32 	%f33, [%r6+28];
	ld.shared.f32 	%f34, [%r9+896];
	fma.rn.f32 	%f35, %f33, %f34, %f32;
	ld.shared.f32 	%f36, [%r6+32];
	ld.shared.f32 	%f37, [%r9+1024];
	fma.rn.f32 	%f38, %f36, %f37, %f35;
	ld.shared.f32 	%f39, [%r6+36];
	ld.shared.f32 	%f40, [%r9+1152];
	fma.rn.f32 	%f41, %f39, %f40, %f38;
	ld.shared.f32 	%f42, [%r6+40];
	ld.shared.f32 	%f43, [%r9+1280];
	fma.rn.f32 	%f44, %f42, %f43, %f41;
	ld.shared.f32 	%f45, [%r6+44];
	ld.shared.f32 	%f46, [%r9+1408];
	fma.rn.f32 	%f47, %f45, %f46, %f44;
	ld.shared.f32 	%f48, [%r6+48];
	ld.shared.f32 	%f49, [%r9+1536];
	fma.rn.f32 	%f50, %f48, %f49, %f47;
	ld.shared.f32 	%f51, [%r6+52];
	ld.shared.f32 	%f52, [%r9+1664];
	fma.rn.f32 	%f53, %f51, %f52, %f50;
	ld.shared.f32 	%f54, [%r6+56];
	ld.shared.f32 	%f55, [%r9+1792];
	fma.rn.f32 	%f56, %f54, %f55, %f53;
	ld.shared.f32 	%f57, [%r6+60];
	ld.shared.f32 	%f58, [%r9+1920];
	fma.rn.f32 	%f59, %f57, %f58, %f56;
	ld.shared.f32 	%f60, [%r6+64];
	ld.shared.f32 	%f61, [%r9+2048];
	fma.rn.f32 	%f62, %f60, %f61, %f59;
	ld.shared.f32 	%f63, [%r6+68];
	ld.shared.f32 	%f64, [%r9+2176];
	fma.rn.f32 	%f65, %f63, %f64, %f62;
	ld.shared.f32 	%f66, [%r6+72];
	ld.shared.f32 	%f67, [%r9+2304];
	fma.rn.f32 	%f68, %f66, %f67, %f65;
	ld.shared.f32 	%f69, [%r6+76];
	ld.shared.f32 	%f70, [%r9+2432];
	fma.rn.f32 	%f71, %f69, %f70, %f68;
	ld.shared.f32 	%f72, [%r6+80];
	ld.shared.f32 	%f73, [%r9+2560];
	fma.rn.f32 	%f74, %f72, %f73, %f71;
	ld.shared.f32 	%f75, [%r6+84];
	ld.shared.f32 	%f76, [%r9+2688];
	fma.rn.f32 	%f77, %f75, %f76, %f74;
	ld.shared.f32 	%f78, [%r6+88];
	ld.shared.f32 	%f79, [%r9+2816];
	fma.rn.f32 	%f80, %f78, %f79, %f77;
	ld.shared.f32 	%f81, [%r6+92];
	ld.shared.f32 	%f82, [%r9+2944];
	fma.rn.f32 	%f83, %f81, %f82, %f80;
	ld.shared.f32 	%f84, [%r6+96];
	ld.shared.f32 	%f85, [%r9+3072];
	fma.rn.f32 	%f86, %f84, %f85, %f83;
	ld.shared.f32 	%f87, [%r6+100];
	ld.shared.f32 	%f88, [%r9+3200];
	fma.rn.f32 	%f89, %f87, %f88, %f86;
	ld.shared.f32 	%f90, [%r6+104];
	ld.shared.f32 	%f91, [%r9+3328];
	fma.rn.f32 	%f92, %f90, %f91, %f89;
	ld.shared.f32 	%f93, [%r6+108];
	ld.shared.f32 	%f94, [%r9+3456];
	fma.rn.f32 	%f95, %f93, %f94, %f92;
	ld.shared.f32 	%f96, [%r6+112];
	ld.shared.f32 	%f97, [%r9+3584];
	fma.rn.f32 	%f98, %f96, %f97, %f95;
	ld.shared.f32 	%f99, [%r6+116];
	ld.shared.f32 	%f100, [%r9+3712];
	fma.rn.f32 	%f101, %f99, %f100, %f98;
	ld.shared.f32 	%f102, [%r6+120];
	ld.shared.f32 	%f103, [%r9+3840];
	fma.rn.f32 	%f104, %f102, %f103, %f101;
	ld.shared.f32 	%f105, [%r6+124];
	ld.shared.f32 	%f106, [%r9+3968];
	fma.rn.f32 	%f110, %f105, %f106, %f104;
	bar.sync 	0;
	add.s32 	%r43, %r43, 1;
	setp.ne.s32 	%p8, %r43, 0;
	add.s32 	%r42, %r42, %r12;
	add.s32 	%r41, %r41, 32;
	add.s32 	%r40, %r40, 32;
	add.s32 	%r39, %r39, 32;
	@%p8 bra 	$L__BB1_2;
$L__BB1_7:
	setp.ge.s32 	%p9, %r3, %r24;
	setp.ge.s32 	%p10, %r5, %r26;
	or.pred  	%p11, %p9, %p10;
	@%p11 bra 	$L__BB1_9;
	mad.lo.s32 	%r38, %r26, %r3, %r5;
	cvta.to.global.u64 	%rd10, %rd6;
	mul.wide.u32 	%rd11, %r38, 4;
	add.s64 	%rd12, %rd10, %rd11;
	st.global.f32 	[%rd12], %f110;
$L__BB1_9:
	ret;

}


// ===== COMPILED SASS (sm_100) =====

	.target	sm_100

	.elftype	@"ET_EXEC"


//--------------------- .note.nv.tkinfo           --------------------------
	.section	.note.nv.tkinfo,"",@"SHT_NOTE"
	.sectionflags	@"SHF_NOTE_NV_TKINFO"
	.tkinfo
        /*0018*/ 	.word	0x00000002
        /*0030*/ 	.string	""
        /*0030*/ 	.string	"ptxas"
        /*0030*/ 	.string	"Cuda compilation tools, release 13.0, V13.0.88"
        /*0030*/ 	.string	"Build cuda_13.0.r13.0/compiler.36424714_0"
        /*0030*/ 	.string	"-arch sm_100 -m 64 "



//--------------------- .note.nv.cuinfo           --------------------------
	.section	.note.nv.cuinfo,"",@"SHT_NOTE"
	.sectionflags	@"SHF_NOTE_NV_CUINFO"
        /*0018*/ 	.short	0x0002
        /*001a*/ 	.short	0x0064
        /*001c*/ 	.short	0x0082
	.zero		2


//--------------------- .nv.info                  --------------------------
	.section	.nv.info,"",@"SHT_CUDA_INFO"
	.align	4


	//----- nvinfo : EIATTR_REGCOUNT
	.align		4
        /*0000*/ 	.byte	0x04, 0x2f
        /*0002*/ 	.short	(.L_1 - .L_0)
	.align		4
.L_0:
        /*0004*/ 	.word	index@(_Z19mat_mul_cuda_kernelPfS_S_iii)
        /*0008*/ 	.word	0x00000020


	//----- nvinfo : EIATTR_FRAME_SIZE
	.align		4
.L_1:
        /*000c*/ 	.byte	0x04, 0x11
        /*000e*/ 	.short	(.L_3 - .L_2)
	.align		4
.L_2:
        /*0010*/ 	.word	index@(_Z19mat_mul_cuda_kernelPfS_S_iii)
        /*0014*/ 	.word	0x00000000


	//----- nvinfo : EIATTR_REGCOUNT
	.align		4
.L_3:
        /*0018*/ 	.byte	0x04, 0x2f
        /*001a*/ 	.short	(.L_5 - .L_4)
	.align		4
.L_4:
        /*001c*/ 	.word	index@(_Z26mat_mul_cuda_kernel_sharedPfS_S_iii)
        /*0020*/ 	.word	0x00000020


	//----- nvinfo : EIATTR_FRAME_SIZE
	.align		4
.L_5:
        /*0024*/ 	.byte	0x04, 0x11
        /*0026*/ 	.short	(.L_7 - .L_6)
	.align		4
.L_6:
        /*0028*/ 	.word	index@(_Z26mat_mul_cuda_kernel_sharedPfS_S_iii)
        /*002c*/ 	.word	0x00000000


	//----- nvinfo : EIATTR_MIN_STACK_SIZE
	.align		4
.L_7:
        /*0030*/ 	.byte	0x04, 0x12
        /*0032*/ 	.short	(.L_9 - .L_8)
	.align		4
.L_8:
        /*0034*/ 	.word	index@(_Z26mat_mul_cuda_kernel_sharedPfS_S_iii)
        /*0038*/ 	.word	0x00000000


	//----- nvinfo : EIATTR_MIN_STACK_SIZE
	.align		4
.L_9:
        /*003c*/ 	.byte	0x04, 0x12
        /*003e*/ 	.short	(.L_11 - .L_10)
	.align		4
.L_10:
        /*0040*/ 	.word	index@(_Z19mat_mul_cuda_kernelPfS_S_iii)
        /*0044*/ 	.word	0x00000000
.L_11:


//--------------------- .nv.compat                --------------------------
	.section	.nv.compat,"",@"SHT_CUDA_COMPAT_INFO"
	.align	4
        /*0000*/ 	.byte	0x02, 0x09, 0x00, 0x00, 0x02, 0x02, 0x01, 0x00, 0x02, 0x05, 0x05, 0x00, 0x03, 0x07, 0x01, 0x01
        /*0010*/ 	.byte	0x02, 0x03, 0x00, 0x00, 0x02, 0x06, 0x01, 0x00, 0x04, 0x0b, 0x08, 0x00, 0x09, 0x00, 0x00, 0x00
        /*0020*/ 	.byte	0x00, 0x00, 0x00, 0x00


//--------------------- .nv.info._Z26mat_mul_cuda_kernel_sharedPfS_S_iii --------------------------
	.section	.nv.info._Z26mat_mul_cuda_kernel_sharedPfS_S_iii,"",@"SHT_CUDA_INFO"
	.sectionflags	@""
	.align	4


	//----- nvinfo : EIATTR_CUDA_API_VERSION
	.align		4
        /*0000*/ 	.byte	0x04, 0x37
        /*0002*/ 	.short	(.L_13 - .L_12)
.L_12:
        /*0004*/ 	.word	0x00000082


	//----- nvinfo : EIATTR_KPARAM_INFO
	.align		4
.L_13:
        /*0008*/ 	.byte	0x04, 0x17
        /*000a*/ 	.short	(.L_15 - .L_14)
.L_14:
        /*000c*/ 	.word	0x00000000
        /*0010*/ 	.short	0x0005
        /*0012*/ 	.short	0x0020
        /*0014*/ 	.byte	0x00, 0xf0, 0x11, 0x00


	//----- nvinfo : EIATTR_KPARAM_INFO
	.align		4
.L_15:
        /*0018*/ 	.byte	0x04, 0x17
        /*001a*/ 	.short	(.L_17 - .L_16)
.L_16:
        /*001c*/ 	.word	0x00000000
        /*0020*/ 	.short	0x0004
        /*0022*/ 	.short	0x001c
        /*0024*/ 	.byte	0x00, 0xf0, 0x11, 0x00


	//----- nvinfo : EIATTR_KPARAM_INFO
	.align		4
.L_17:
        /*0028*/ 	.byte	0x04, 0x17
        /*002a*/ 	.short	(.L_19 - .L_18)
.L_18:
        /*002c*/ 	.word	0x00000000
        /*0030*/ 	.short	0x0003
        /*0032*/ 	.short	0x0018
        /*0034*/ 	.byte	0x00, 0xf0, 0x11, 0x00


	//----- nvinfo : EIATTR_KPARAM_INFO
	.align		4
.L_19:
        /*0038*/ 	.byte	0x04, 0x17
        /*003a*/ 	.short	(.L_21 - .L_20)
.L_20:
        /*003c*/ 	.word	0x00000000
        /*0040*/ 	.short	0x0002
        /*0042*/ 	.short	0x0010
        /*0044*/ 	.byte	0x00, 0xf5, 0x21, 0x00


	//----- nvinfo : EIATTR_KPARAM_INFO
	.align		4
.L_21:
        /*0048*/ 	.byte	0x04, 0x17
        /*004a*/ 	.short	(.L_23 - .L_22)
.L_22:
        /*004c*/ 	.word	0x00000000
        /*0050*/ 	.short	0x0001
        /*0052*/ 	.short	0x0008
        /*0054*/ 	.byte	0x00, 0xf5, 0x21, 0x00


	//----- nvinfo : EIATTR_KPARAM_INFO
	.align		4
.L_23:
        /*0058*/ 	.byte	0x04, 0x17
        /*005a*/ 	.short	(.L_25 - .L_24)
.L_24:
        /*005c*/ 	.word	0x00000000
        /*0060*/ 	.short	0x0000
        /*0062*/ 	.short	0x0000
        /*0064*/ 	.byte	0x00, 0xf5, 0x21, 0x00


	//----- nvinfo : EIATTR_SPARSE_MMA_MASK
	.align		4
.L_25:
        /*0068*/ 	.byte	0x03, 0x50
        /*006a*/ 	.short	0x0000


	//----- nvinfo : EIATTR_MAXREG_COUNT
	.align		4
        /*006c*/ 	.byte	0x03, 0x1b
        /*006e*/ 	.short	0x00ff


	//----- nvinfo : EIATTR_NUM_BARRIERS
	.align		4
        /*0070*/ 	.byte	0x02, 0x4c
        /*0072*/ 	.byte	0x01
	.zero		1


	//----- nvinfo : EIATTR_MERCURY_ISA_VERSION
	.align		4
        /*0074*/ 	.byte	0x03, 0x5f
        /*0076*/ 	.short	0x0101


	//----- nvinfo : EIATTR_VRC_CTA_INIT_COUNT
	.align		4
        /*0078*/ 	.byte	0x02, 0x4a
	.zero		1
	.zero		1


	//----- nvinfo : EIATTR_EXIT_INSTR_OFFSETS
	.align		4
        /*007c*/ 	.byte	0x04, 0x1c
        /*007e*/ 	.short	(.L_27 - .L_26)


	//   ....[0]....
.L_26:
        /*0080*/ 	.word	0x00000830


	//   ....[1]....
        /*0084*/ 	.word	0x00000880


	//----- nvinfo : EIATTR_CBANK_PARAM_SIZE
	.align		4
.L_27:
        /*0088*/ 	.byte	0x03, 0x19
        /*008a*/ 	.short	0x0024


	//----- nvinfo : EIATTR_PARAM_CBANK
	.align		4
        /*008c*/ 	.byte	0x04, 0x0a
        /*008e*/ 	.short	(.L_29 - .L_28)
	.align		4
.L_28:
        /*0090*/ 	.word	index@(.nv.constant0._Z26mat_mul_cuda_kernel_sharedPfS_S_iii)
        /*0094*/ 	.short	0x0380
        /*0096*/ 	.short	0x0024


	//----- nvinfo : EIATTR_SW_WAR
	.align		4
.L_29:
        /*0098*/ 	.byte	0x04, 0x36
        /*009a*/ 	.short	(.L_31 - .L_30)
.L_30:
        /*009c*/ 	.word	0x00000008
.L_31:


//--------------------- .nv.info._Z19mat_mul_cuda_kernelPfS_S_iii --------------------------
	.section	.nv.info._Z19mat_mul_cuda_kernelPfS_S_iii,"",@"SHT_CUDA_INFO"
	.sectionflags	@""
	.align	4


	//----- nvinfo : EIATTR_CUDA_API_VERSION
	.align		4
        /*0000*/ 	.byte	0x04, 0x37
        /*0002*/ 	.short	(.L_33 - .L_32)
.L_32:
        /*0004*/ 	.word	0x00000082


	//----- nvinfo : EIATTR_KPARAM_INFO
	.align		4
.L_33:
        /*0008*/ 	.byte	0x04, 0x17
        /*000a*/ 	.short	(.L_35 - .L_34)
.L_34:
        /*000c*/ 	.word	0x00000000
        /*0010*/ 	.short	0x0005
        /*0012*/ 	.short	0x0020
        /*0014*/ 	.byte	0x00, 0xf0, 0x11, 0x00


	//----- nvinfo : EIATTR_KPARAM_INFO
	.align		4
.L_35:
        /*0018*/ 	.byte	0x04, 0x17
        /*001a*/ 	.short	(.L_37 - .L_36)
.L_36:
        /*001c*/ 	.word	0x00000000
        /*0020*/ 	.short	0x0004
        /*0022*/ 	.short	0x001c
        /*0024*/ 	.byte	0x00, 0xf0, 0x11, 0x00


	//----- nvinfo : EIATTR_KPARAM_INFO
	.align		4
.L_37:
        /*0028*/ 	.byte	0x04, 0x17
        /*002a*/ 	.short	(.L_39 - .L_38)
.L_38:
        /*002c*/ 	.word	0x00000000
        /*0030*/ 	.short	0x0003
        /*0032*/ 	.short	0x0018
        /*0034*/ 	.byte	0x00, 0xf0, 0x11, 0x00


	//----- nvinfo : EIATTR_KPARAM_INFO
	.align		4
.L_39:
        /*0038*/ 	.byte	0x04, 0x17
        /*003a*/ 	.short	(.L_41 - .L_40)
.L_40:
        /*003c*/ 	.word	0x00000000
        /*0040*/ 	.short	0x0002
        /*0042*/ 	.short	0x0010
        /*0044*/ 	.byte	0x00, 0xf5, 0x21, 0x00


	//----- nvinfo : EIATTR_KPARAM_INFO
	.align		4
.L_41:
        /*0048*/ 	.byte	0x04, 0x17
        /*004a*/ 	.short	(.L_43 - .L_42)
.L_42:
        /*004c*/ 	.word	0x00000000
        /*0050*/ 	.short	0x0001
        /*0052*/ 	.short	0x0008
        /*0054*/ 	.byte	0x00, 0xf5, 0x21, 0x00


	//----- nvinfo : EIATTR_KPARAM_INFO
	.align		4
.L_43:
        /*0058*/ 	.byte	0x04, 0x17
        /*005a*/ 	.short	(.L_45 - .L_44)
.L_44:
        /*005c*/ 	.word	0x00000000
        /*0060*/ 	.short	0x0000
        /*0062*/ 	.short	0x0000
        /*0064*/ 	.byte	0x00, 0xf5, 0x21, 0x00


	//----- nvinfo : EIATTR_SPARSE_MMA_MASK
	.align		4
.L_45:
        /*0068*/ 	.byte	0x03, 0x50
        /*006a*/ 	.short	0x0000


	//----- nvinfo : EIATTR_MAXREG_COUNT
	.align		4
        /*006c*/ 	.byte	0x03, 0x1b
        /*006e*/ 	.short	0x00ff


	//----- nvinfo : EIATTR_MERCURY_ISA_VERSION
	.align		4
        /*0070*/ 	.byte	0x03, 0x5f
        /*0072*/ 	.short	0x0101


	//----- nvinfo : EIATTR_VRC_CTA_INIT_COUNT
	.align		4
        /*0074*/ 	.byte	0x02, 0x4a
	.zero		1
	.zero		1


	//----- nvinfo : EIATTR_EXIT_INSTR_OFFSETS
	.align		4
        /*0078*/ 	.byte	0x04, 0x1c
        /*007a*/ 	.short	(.L_47 - .L_46)


	//   ....[0]....
.L_46:
        /*007c*/ 	.word	0x000000c0


	//   ....[1]....
        /*0080*/ 	.word	0x000008e0


	//----- nvinfo : EIATTR_CBANK_PARAM_SIZE
	.align		4
.L_47:
        /*0084*/ 	.byte	0x03, 0x19
        /*0086*/ 	.short	0x0024


	//----- nvinfo : EIATTR_PARAM_CBANK
	.align		4
        /*0088*/ 	.byte	0x04, 0x0a
        /*008a*/ 	.short	(.L_49 - .L_48)
	.align		4
.L_48:
        /*008c*/ 	.word	index@(.nv.constant0._Z19mat_mul_cuda_kernelPfS_S_iii)
        /*0090*/ 	.short	0x0380
        /*0092*/ 	.short	0x0024


	//----- nvinfo : EIATTR_SW_WAR
	.align		4
.L_49:
        /*0094*/ 	.byte	0x04, 0x36
        /*0096*/ 	.short	(.L_51 - .L_50)
.L_50:
        /*0098*/ 	.word	0x00000008
.L_51:


//--------------------- .nv.callgraph             --------------------------
	.section	.nv.callgraph,"",@"SHT_CUDA_CALLGRAPH"
	.align	4
	.sectionentsize	8
	.align		4
        /*0000*/ 	.word	0x00000000
	.align		4
        /*0004*/ 	.word	0xffffffff
	.align		4
        /*0008*/ 	.word	0x00000000
	.align		4
        /*000c*/ 	.word	0xfffffffe
	.align		4
        /*0010*/ 	.word	0x00000000
	.align		4
        /*0014*/ 	.word	0xfffffffd
	.align		4
        /*0018*/ 	.word	0x00000000
	.align		4
        /*001c*/ 	.word	0xfffffffc


//--------------------- .text._Z26mat_mul_cuda_kernel_sharedPfS_S_iii --------------------------
	.section	.text._Z26mat_mul_cuda_kernel_sharedPfS_S_iii,"ax",@progbits
	.align	128
        .global         _Z26mat_mul_cuda_kernel_sharedPfS_S_iii
        .type           _Z26mat_mul_cuda_kernel_sharedPfS_S_iii,@function
        .size           _Z26mat_mul_cuda_kernel_sharedPfS_S_iii,(.L_x_8 - _Z26mat_mul_cuda_kernel_sharedPfS_S_iii)
        .other          _Z26mat_mul_cuda_kernel_sharedPfS_S_iii,@"STO_CUDA_ENTRY STV_DEFAULT"
_Z26mat_mul_cuda_kernel_sharedPfS_S_iii:
.text._Z26mat_mul_cuda_kernel_sharedPfS_S_iii:
[----:B------:R-:W-:Y:S01]  /*0000*/  LDC R1, c[0x0][0x37c] ;  /* 0x0000df00ff017b82 */ /* 0x000fe20000000800 */
[----:B------:R-:W0:Y:S01]  /*0010*/  S2R R18, SR_CTAID.Y ;  /* 0x0000000000127919 */ /* 0x000e220000002600 */
[----:B------:R-:W1:Y:S01]  /*0020*/  LDCU UR10, c[0x0][0x39c] ;  /* 0x00007380ff0a77ac */ /* 0x000e620008000800 */
[----:B------:R-:W-:Y:S01]  /*0030*/  HFMA2 R23, -RZ, RZ, 0, 0 ;  /* 0x00000000ff177431 */ /* 0x000fe200000001ff */
[----:B------:R-:W0:Y:S01]  /*0040*/  S2R R16, SR_TID.Y ;  /* 0x0000000000107919 */ /* 0x000e220000002200 */
[----:B------:R-:W2:Y:S01]  /*0050*/  LDCU UR14, c[0x0][0x3a0] ;  /* 0x00007400ff0e77ac */ /* 0x000ea20008000800 */
[----:B------:R-:W3:Y:S01]  /*0060*/  S2R R2, SR_CTAID.X ;  /* 0x0000000000027919 */ /* 0x000ee20000002500 */
[----:B------:R-:W4:Y:S01]  /*0070*/  LDCU.64 UR8, c[0x0][0x358] ;  /* 0x00006b00ff0877ac */ /* 0x000f220008000a00 */
[----:B------:R-:W3:Y:S01]  /*0080*/  S2R R17, SR_TID.X ;  /* 0x0000000000117919 */ /* 0x000ee20000002100 */
[----:B-1----:R-:W-:Y:S01]  /*0090*/  UISETP.GE.AND UP0, UPT, UR10, 0x1, UPT ;  /* 0x000000010a00788c */ /* 0x002fe2000bf06270 */
[----:B0-----:R-:W-:-:S02]  /*00a0*/  LEA R18, R18, R16, 0x5 ;  /* 0x0000001012127211 */ /* 0x001fc400078e28ff */
[----:B---3--:R-:W-:-:S06]  /*00b0*/  LEA R19, R2, R17, 0x5 ;  /* 0x0000001102137211 */ /* 0x008fcc00078e28ff */
[----:B--2-4-:R-:W-:Y:S05]  /*00c0*/  BRA.U !UP0, `(.L_x_0) ;  /* 0x0000000508cc7547 */ /* 0x014fea000b800000 */
[----:B------:R-:W0:Y:S01]  /*00d0*/  S2UR UR7, SR_CgaCtaId ;  /* 0x00000000000779c3 */ /* 0x000e220000008800 */
[----:B------:R-:W1:Y:S01]  /*00e0*/  LDCU UR11, c[0x0][0x3a0] ;  /* 0x00007400ff0b77ac */ /* 0x000e620008000800 */
[----:B------:R-:W-:Y:S01]  /*00f0*/  MOV R23, RZ ;  /* 0x000000ff00177202 */ /* 0x000fe20000000f00 */
[----:B------:R-:W-:Y:S01]  /*0100*/  IMAD R6, R18, UR10, R17 ;  /* 0x0000000a12067c24 */ /* 0x000fe2000f8e0211 */
[----:B------:R-:W2:Y:S04]  /*0110*/  LDCU UR12, c[0x0][0x398] ;  /* 0x00007300ff0c77ac */ /* 0x000ea80008000800 */
[----:B------:R-:W3:Y:S01]  /*0120*/  LDC R0, c[0x0][0x3a0] ;  /* 0x0000e800ff007b82 */ /* 0x000ee20000000800 */
[----:B------:R-:W-:Y:S01]  /*0130*/  UMOV UR5, 0x400 ;  /* 0x0000040000057882 */ /* 0x000fe20000000000 */
[----:B------:R-:W-:-:S02]  /*0140*/  UIADD3 UR4, UPT, UPT, UR10, 0x1f, URZ ;  /* 0x0000001f0a047890 */ /* 0x000fc4000fffe0ff */
[----:B------:R-:W-:Y:S02]  /*0150*/  UIADD3 UR6, UPT, UPT, UR5, 0x1000, URZ ;  /* 0x0000100005067890 */ /* 0x000fe4000fffe0ff */
[----:B------:R-:W-:Y:S02]  /*0160*/  USHF.R.U32.HI UR4, URZ, 0x5, UR4 ;  /* 0x00000005ff047899 */ /* 0x000fe40008011604 */
[----:B------:R-:W4:Y:S01]  /*0170*/  LDC.64 R20, c[0x0][0x380] ;  /* 0x0000e000ff147b82 */ /* 0x000f220000000a00 */
[----:B------:R-:W3:Y:S01]  /*0180*/  LDCU UR13, c[0x0][0x39c] ;  /* 0x00007380ff0d77ac */ /* 0x000ee20008000800 */
[----:B-1----:R-:W-:Y:S01]  /*0190*/  IMAD R7, R16, UR11, R17 ;  /* 0x0000000b10077c24 */ /* 0x002fe2000f8e0211 */
[----:B------:R-:W-:Y:S01]  /*01a0*/  UIADD3 UR4, UPT, UPT, -UR4, URZ, URZ ;  /* 0x000000ff04047290 */ /* 0x000fe2000fffe1ff */
[----:B--2---:R-:W-:Y:S01]  /*01b0*/  ISETP.GE.AND P1, PT, R18, UR12, PT ;  /* 0x0000000c12007c0c */ /* 0x004fe2000bf26270 */
[----:B0-----:R-:W-:Y:S02]  /*01c0*/  ULEA UR5, UR7, UR5, 0x18 ;  /* 0x0000000507057291 */ /* 0x001fe4000f8ec0ff */
[----:B------:R-:W-:Y:S01]  /*01d0*/  LEA R7, R2, R7, 0x5 ;  /* 0x0000000702077211 */ /* 0x000fe200078e28ff */
[----:B------:R-:W-:-:S03]  /*01e0*/  ULEA UR6, UR7, UR6, 0x18 ;  /* 0x0000000607067291 */ /* 0x000fc6000f8ec0ff */
[----:B------:R-:W-:-:S03]  /*01f0*/  LEA R5, R16, UR5, 0x7 ;  /* 0x0000000510057c11 */ /* 0x000fc6000f8e38ff */
[C---:B------:R-:W-:Y:S02]  /*0200*/  LEA R3, R17.reuse, UR6, 0x2 ;  /* 0x0000000611037c11 */ /* 0x040fe4000f8e10ff */
[----:B------:R-:W-:Y:S02]  /*0210*/  LEA R4, R17, R5, 0x2 ;  /* 0x0000000511047211 */ /* 0x000fe400078e10ff */
[----:B------:R-:W-:-:S07]  /*0220*/  LEA R2, R16, R3, 0x7 ;  /* 0x0000000310027211 */ /* 0x000fce00078e38ff */
.L_x_1:
[----:B---3--:R-:W-:Y:S01]  /*0230*/  ISETP.GE.AND P0, PT, R19, R0, PT ;  /* 0x000000001300720c */ /* 0x008fe20003f06270 */
[----:B------:R-:W-:Y:S01]  /*0240*/  HFMA2 R29, -RZ, RZ, 0, 0 ;  /* 0x00000000ff1d7431 */ /* 0x000fe200000001ff */
[----:B------:R-:W-:Y:S01]  /*0250*/  ISETP.GE.OR P2, PT, R17, UR13, P1 ;  /* 0x0000000d11007c0c */ /* 0x000fe20008f46670 */
[----:B----4-:R-:W-:Y:S01]  /*0260*/  IMAD.WIDE R8, R6, 0x4, R20 ;  /* 0x0000000406087825 */ /* 0x010fe200078e0214 */
[----:B------:R-:W-:Y:S02]  /*0270*/  ISETP.GE.OR P0, PT, R16, UR13, P0 ;  /* 0x0000000d10007c0c */ /* 0x000fe40008706670 */
[----:B------:R-:W-:-:S09]  /*0280*/  MOV R27, RZ ;  /* 0x000000ff001b7202 */ /* 0x000fd20000000f00 */
[----:B------:R-:W2:Y:S02]  /*0290*/  @!P2 LDG.E R27, desc[UR8][R8.64] ;  /* 0x00000008081ba981 */ /* 0x000ea4000c1e1900 */
[----:B------:R-:W0:Y:S02]  /*02a0*/  @!P0 LDC.64 R10, c[0x0][0x388] ;  /* 0x0000e200ff0a8b82 */ /* 0x000e240000000a00 */
[----:B0-----:R-:W-:-:S05]  /*02b0*/  @!P0 IMAD.WIDE R10, R7, 0x4, R10 ;  /* 0x00000004070a8825 */ /* 0x001fca00078e020a */
[----:B------:R-:W3:Y:S04]  /*02c0*/  @!P0 LDG.E R29, desc[UR8][R10.64] ;  /* 0x000000080a1d8981 */ /* 0x000ee8000c1e1900 */
[----:B--2---:R-:W-:Y:S04]  /*02d0*/  STS [R4], R27 ;  /* 0x0000001b04007388 */ /* 0x004fe80000000800 */
[----:B---3--:R-:W-:Y:S01]  /*02e0*/  STS [R2], R29 ;  /* 0x0000001d02007388 */ /* 0x008fe20000000800 */
[----:B------:R-:W-:Y:S06]  /*02f0*/  BAR.SYNC.DEFER_BLOCKING 0x0 ;  /* 0x0000000000007b1d */ /* 0x000fec0000010000 */
[----:B------:R-:W-:Y:S04]  /*0300*/  LDS R22, [R3] ;  /* 0x0000000003167984 */ /* 0x000fe80000000800 */
[----:B------:R-:W0:Y:S04]  /*0310*/  LDS.128 R12, [R5] ;  /* 0x00000000050c7984 */ /* 0x000e280000000c00 */
[----:B------:R-:W1:Y:S04]  /*0320*/  LDS R26, [R3+0x80] ;  /* 0x00008000031a7984 */ /* 0x000e680000000800 */
[----:B------:R-:W2:Y:S04]  /*0330*/  LDS R25, [R3+0x100] ;  /* 0x0001000003197984 */ /* 0x000ea80000000800 */
[----:B------:R-:W3:Y:S04]  /*0340*/  LDS R24, [R3+0x180] ;  /* 0x0001800003187984 */ /* 0x000ee80000000800 */
[----:B------:R-:W-:Y:S01]  /*0350*/  LDS.128 R8, [R5+0x10] ;  /* 0x0000100005087984 */ /* 0x000fe20000000c00 */
[----:B0-----:R-:W-:-:S03]  /*0360*/  FFMA R12, R12, R22, R23 ;  /* 0x000000160c0c7223 */ /* 0x001fc60000000017 */
[----:B------:R-:W0:Y:S01]  /*0370*/  LDS R23, [R3+0x200] ;  /* 0x0002000003177984 */ /* 0x000e220000000800 */
[----:B-1----:R-:W-:-:S03]  /*0380*/  FFMA R12, R26, R13, R12 ;  /* 0x0000000d1a0c7223 */ /* 0x002fc6000000000c */
[----:B------:R-:W1:Y:S01]  /*0390*/  LDS R22, [R3+0x280] ;  /* 0x0002800003167984 */ /* 0x000e620000000800 */
[----:B--2---:R-:W-:-:S03]  /*03a0*/  FFMA R13, R25, R14, R12 ;  /* 0x0000000e190d7223 */ /* 0x004fc6000000000c */
[----:B------:R-:W2:Y:S01]  /*03b0*/  LDS R25, [R3+0x300] ;  /* 0x0003000003197984 */ /* 0x000ea20000000800 */
[----:B---3--:R-:W-:-:S03]  /*03c0*/  FFMA R13, R24, R15, R13 ;  /* 0x0000000f180d7223 */ /* 0x008fc6000000000d */
[----:B------:R-:W3:Y:S04]  /*03d0*/  LDS R24, [R3+0x380] ;  /* 0x0003800003187984 */ /* 0x000ee80000000800 */
[----:B------:R-:W-:Y:S01]  /*03e0*/  LDS R26, [R3+0xb80] ;  /* 0x000b8000031a7984 */ /* 0x000fe20000000800 */
[----:B0-----:R-:W-:-:S03]  /*03f0*/  FFMA R27, R8, R23, R13 ;  /* 0x00000017081b7223 */ /* 0x001fc6000000000d */
[----:B------:R-:W-:Y:S04]  /*0400*/  LDS R23, [R3+0x400] ;  /* 0x0004000003177984 */ /* 0x000fe80000000800 */
[----:B------:R-:W0:Y:S01]  /*0410*/  LDS.128 R12, [R5+0x20] ;  /* 0x00002000050c7984 */ /* 0x000e220000000c00 */
[----:B-1----:R-:W-:-:S03]  /*0420*/  FFMA R8, R22, R9, R27 ;  /* 0x0000000916087223 */ /* 0x002fc6000000001b */
[----:B------:R-:W1:Y:S01]  /*0430*/  LDS R22, [R3+0x480] ;  /* 0x0004800003167984 */ /* 0x000e620000000800 */
[----:B--2---:R-:W-:-:S03]  /*0440*/  FFMA R9, R25, R10, R8 ;  /* 0x0000000a19097223 */ /* 0x004fc60000000008 */
[----:B------:R-:W2:Y:S01]  /*0450*/  LDS R25, [R3+0x500] ;  /* 0x0005000003197984 */ /* 0x000ea20000000800 */
[----:B---3--:R-:W-:-:S03]  /*0460*/  FFMA R9, R24, R11, R9 ;  /* 0x0000000b18097223 */ /* 0x008fc60000000009 */
[----:B------:R-:W3:Y:S01]  /*0470*/  LDS R24, [R3+0x580] ;  /* 0x0005800003187984 */ /* 0x000ee20000000800 */
        /* <DEDUP_REMOVED lines=26> */
[----:B------:R-:W-:Y:S04]  /*0620*/  LDS R27, [R3+0xc00] ;  /* 0x000c0000031b7984 */ /* 0x000fe80000000800 */
[----:B------:R-:W-:Y:S01]  /*0630*/  LDS R24, [R3+0xc80] ;  /* 0x000c800003187984 */ /* 0x000fe20000000800 */
[----:B0-----:R-:W-:-:S03]  /*0640*/  FFMA R23, R8, R23, R13 ;  /* 0x0000001708177223 */ /* 0x001fc6000000000d */
[----:B------:R-:W0:Y:S01]  /*0650*/  LDS.128 R12, [R5+0x60] ;  /* 0x00006000050c7984 */ /* 0x000e220000000c00 */
[----:B-1----:R-:W-:-:S03]  /*0660*/  FFMA R22, R22, R9, R23 ;  /* 0x0000000916167223 */ /* 0x002fc60000000017 */
[----:B------:R-:W1:Y:S01]  /*0670*/  LDS R23, [R3+0xd00] ;  /* 0x000d000003177984 */ /* 0x000e620000000800 */
[----:B--2---:R-:W-:-:S03]  /*0680*/  FFMA R25, R25, R10, R22 ;  /* 0x0000000a19197223 */ /* 0x004fc60000000016 */
[----:B------:R-:W2:Y:S01]  /*0690*/  LDS R22, [R3+0xd80] ;  /* 0x000d800003167984 */ /* 0x000ea20000000800 */
[----:B------:R-:W-:-:S03]  /*06a0*/  FFMA R11, R26, R11, R25 ;  /* 0x0000000b1a0b7223 */ /* 0x000fc60000000019 */
[----:B------:R-:W-:Y:S01]  /*06b0*/  LDS R25, [R3+0xe00] ;  /* 0x000e000003197984 */ /* 0x000fe20000000800 */
[----:B0-----:R-:W-:-:S03]  /*06c0*/  FFMA R27, R12, R27, R11 ;  /* 0x0000001b0c1b7223 */ /* 0x001fc6000000000b */
[----:B------:R-:W0:Y:S01]  /*06d0*/  LDS.128 R8, [R5+0x70] ;  /* 0x0000700005087984 */ /* 0x000e220000000c00 */
[----:B------:R-:W-:-:S03]  /*06e0*/  FFMA R24, R24, R13, R27 ;  /* 0x0000000d18187223 */ /* 0x000fc6000000001b */
[----:B------:R-:W3:Y:S04]  /*06f0*/  LDS R27, [R3+0xe80] ;  /* 0x000e8000031b7984 */ /* 0x000ee80000000800 */
[----:B------:R-:W4:Y:S04]  /*0700*/  LDS R13, [R3+0xf00] ;  /* 0x000f0000030d7984 */ /* 0x000f280000000800 */
[----:B------:R-:W5:Y:S01]  /*0710*/  LDS R12, [R3+0xf80] ;  /* 0x000f8000030c7984 */ /* 0x000f620000000800 */
[----:B-1----:R-:W-:Y:S01]  /*0720*/  FFMA R23, R23, R14, R24 ;  /* 0x0000000e17177223 */ /* 0x002fe20000000018 */
[----:B------:R-:W-:-:S03]  /*0730*/  UIADD3 UR4, UPT, UPT, UR4, 0x1, URZ ;  /* 0x0000000104047890 */ /* 0x000fc6000fffe0ff */
[----:B--2---:R-:W-:Y:S01]  /*0740*/  FFMA R15, R22, R15, R23 ;  /* 0x0000000f160f7223 */ /* 0x004fe20000000017 */
[----:B------:R-:W-:Y:S01]  /*0750*/  UISETP.NE.AND UP0, UPT, UR4, URZ, UPT ;  /* 0x000000ff0400728c */ /* 0x000fe2000bf05270 */
[----:B------:R-:W-:Y:S02]  /*0760*/  IADD3 R6, PT, PT, R6, 0x20, RZ ;  /* 0x0000002006067810 */ /* 0x000fe40007ffe0ff */
[----:B------:R-:W-:Y:S02]  /*0770*/  IADD3 R17, PT, PT, R17, 0x20, RZ ;  /* 0x0000002011117810 */ /* 0x000fe40007ffe0ff */
[----:B------:R-:W-:Y:S02]  /*0780*/  IADD3 R16, PT, PT, R16, 0x20, RZ ;  /* 0x0000002010107810 */ /* 0x000fe40007ffe0ff */
[----:B------:R-:W-:Y:S01]  /*0790*/  LEA R7, R0, R7, 0x5 ;  /* 0x0000000700077211 */ /* 0x000fe200078e28ff */
[----:B0-----:R-:W-:-:S04]  /*07a0*/  FFMA R8, R8, R25, R15 ;  /* 0x0000001908087223 */ /* 0x001fc8000000000f */
[----:B---3--:R-:W-:-:S04]  /*07b0*/  FFMA R8, R27, R9, R8 ;  /* 0x000000091b087223 */ /* 0x008fc80000000008 */
[----:B----4-:R-:W-:-:S04]  /*07c0*/  FFMA R13, R13, R10, R8 ;  /* 0x0000000a0d0d7223 */ /* 0x010fc80000000008 */
[----:B-----5:R-:W-:Y:S01]  /*07d0*/  FFMA R23, R12, R11, R13 ;  /* 0x0000000b0c177223 */ /* 0x020fe2000000000d */
[----:B------:R-:W-:Y:S06]  /*07e0*/  BAR.SYNC.DEFER_BLOCKING 0x0 ;  /* 0x0000000000007b1d */ /* 0x000fec0000010000 */
[----:B------:R-:W-:Y:S05]  /*07f0*/  BRA.U UP0, `(.L_x_1) ;  /* 0xfffffff9008c7547 */ /* 0x000fea000b83ffff */
.L_x_0:
[----:B------:R-:W0:Y:S01]  /*0800*/  LDCU UR4, c[0x0][0x398] ;  /* 0x00007300ff0477ac */ /* 0x000e220008000800 */
[----:B------:R-:W-:-:S04]  /*0810*/  ISETP.GE.AND P0, PT, R19, UR14, PT ;  /* 0x0000000e13007c0c */ /* 0x000fc8000bf06270 */
[----:B0-----:R-:W-:-:S13]  /*0820*/  ISETP.GE.OR P0, PT, R18, UR4, P0 ;  /* 0x0000000412007c0c */ /* 0x001fda0008706670 */
[----:B------:R-:W-:Y:S05]  /*0830*/  @P0 EXIT ;  /* 0x000000000000094d */ /* 0x000fea0003800000 */
[----:B------:R-:W0:Y:S01]  /*0840*/  LDC.64 R2, c[0x0][0x390] ;  /* 0x0000e400ff027b82 */ /* 0x000e220000000a00 */
[----:B------:R-:W-:-:S04]  /*0850*/  IMAD R19, R18, UR14, R19 ;  /* 0x0000000e12137c24 */ /* 0x000fc8000f8e0213 */
[----:B0-----:R-:W-:-:S05]  /*0860*/  IMAD.WIDE.U32 R2, R19, 0x4, R2 ;  /* 0x0000000413027825 */ /* 0x001fca00078e0002 */
[----:B------:R-:W-:Y:S01]  /*0870*/  STG.E desc[UR8][R2.64], R23 ;  /* 0x0000001702007986 */ /* 0x000fe2000c101908 */
[----:B------:R-:W-:Y:S05]  /*0880*/  EXIT ;  /* 0x000000000000794d */ /* 0x000fea0003800000 */
.L_x_2:
[----:B------:R-:W-:-:S00]  /*0890*/  BRA `(.L_x_2) ;  /* 0xfffffffc00fc7947 */ /* 0x000fc0000383ffff */
[----:B------:R-:W-:-:S00]  /*08a0*/  NOP ;  /* 0x0000000000007918 */ /* 0x000fc00000000000 */
        /* <DEDUP_REMOVED lines=13> */
.L_x_8:


//--------------------- .text._Z19mat_mul_cuda_kernelPfS_S_iii --------------------------
	.section	.text._Z19mat_mul_cuda_kernelPfS_S_iii,"ax",@progbits
	.align	128
        .global         _Z19mat_mul_cuda_kernelPfS_S_iii
        .type           _Z19mat_mul_cuda_kernelPfS_S_iii,@function
        .size           _Z19mat_mul_cuda_kernelPfS_S_iii,(.L_x_9 - _Z19mat_mul_cuda_kernelPfS_S_iii)
        .other          _Z19mat_mul_cuda_kernelPfS_S_iii,@"STO_CUDA_ENTRY STV_DEFAULT"
_Z19mat_mul_cuda_kernelPfS_S_iii:
.text._Z19mat_mul_cuda_kernelPfS_S_iii:
[----:B------:R-:W-:Y:S01]  /*0000*/  LDC R1, c[0x0][0x37c] ;  /* 0x0000df00ff017b82 */ /* 0x000fe20000000800 */
[----:B------:R-:W0:Y:S01]  /*0010*/  S2R R0, SR_TID.Y ;  /* 0x0000000000007919 */ /* 0x000e220000002200 */
[----:B------:R-:W0:Y:S06]  /*0020*/  LDCU UR4, c[0x0][0x360] ;  /* 0x00006c00ff0477ac */ /* 0x000e2c0008000800 */
[----:B------:R-:W1:Y:S01]  /*0030*/  LDC R17, c[0x0][0x3a0] ;  /* 0x0000e800ff117b82 */ /* 0x000e620000000800 */
[----:B------:R-:W0:Y:S01]  /*0040*/  S2R R5, SR_CTAID.Y ;  /* 0x0000000000057919 */ /* 0x000e220000002600 */
[----:B------:R-:W2:Y:S01]  /*0050*/  LDCU UR5, c[0x0][0x398] ;  /* 0x00007300ff0577ac */ /* 0x000ea20008000800 */
[----:B------:R-:W3:Y:S01]  /*0060*/  S2R R16, SR_TID.X ;  /* 0x0000000000107919 */ /* 0x000ee20000002100 */
[----:B------:R-:W3:Y:S01]  /*0070*/  S2R R3, SR_CTAID.X ;  /* 0x0000000000037919 */ /* 0x000ee20000002500 */
[----:B0-----:R-:W-:-:S05]  /*0080*/  IMAD R0, R5, UR4, R0 ;  /* 0x0000000405007c24 */ /* 0x001fca000f8e0200 */
[----:B--2---:R-:W-:Y:S01]  /*0090*/  ISETP.GE.AND P0, PT, R0, UR5, PT ;  /* 0x0000000500007c0c */ /* 0x004fe2000bf06270 */
[----:B---3--:R-:W-:-:S05]  /*00a0*/  IMAD R16, R3, UR4, R16 ;  /* 0x0000000403107c24 */ /* 0x008fca000f8e0210 */
[----:B-1----:R-:W-:-:S13]  /*00b0*/  ISETP.GE.OR P0, PT, R16, R17, P0 ;  /* 0x000000111000720c */ /* 0x002fda0000706670 */
[----:B------:R-:W-:Y:S05]  /*00c0*/  @P0 EXIT ;  /* 0x000000000000094d */ /* 0x000fea0003800000 */
[----:B------:R-:W0:Y:S01]  /*00d0*/  LDC R19, c[0x0][0x39c] ;  /* 0x0000e700ff137b82 */ /* 0x000e220000000800 */
[----:B------:R-:W1:Y:S01]  /*00e0*/  LDCU.64 UR4, c[0x0][0x358] ;  /* 0x00006b00ff0477ac */ /* 0x000e620008000a00 */
[----:B------:R-:W-:Y:S01]  /*00f0*/  HFMA2 R24, -RZ, RZ, 0, 0 ;  /* 0x00000000ff187431 */ /* 0x000fe200000001ff */
[----:B0-----:R-:W-:-:S13]  /*0100*/  ISETP.GE.AND P0, PT, R19, 0x1, PT ;  /* 0x000000011300780c */ /* 0x001fda0003f06270 */
[----:B-1----:R-:W-:Y:S05]  /*0110*/  @!P0 BRA `(.L_x_3) ;  /* 0x0000000400e08947 */ /* 0x002fea0003800000 */
[C---:B------:R-:W-:Y:S01]  /*0120*/  ISETP.GE.U32.AND P1, PT, R19.reuse, 0x8, PT ;  /* 0x000000081300780c */ /* 0x040fe20003f26070 */
[----:B------:R-:W-:Y:S01]  /*0130*/  IMAD R20, R0, R19, RZ ;  /* 0x0000001300147224 */ /* 0x000fe200078e02ff */
[----:B------:R-:W-:Y:S02]  /*0140*/  LOP3.LUT R27, R19, 0x7, RZ, 0xc0, !PT ;  /* 0x00000007131b7812 */ /* 0x000fe400078ec0ff */
[----:B------:R-:W-:Y:S02]  /*0150*/  MOV R24, RZ ;  /* 0x000000ff00187202 */ /* 0x000fe40000000f00 */
[----:B------:R-:W-:Y:S02]  /*0160*/  ISETP.NE.AND P0, PT, R27, RZ, PT ;  /* 0x000000ff1b00720c */ /* 0x000fe40003f05270 */
[----:B------:R-:W-:-:S05]  /*0170*/  MOV R21, RZ ;  /* 0x000000ff00157202 */ /* 0x000fca0000000f00 */
[----:B------:R-:W-:Y:S06]  /*0180*/  @!P1 BRA `(.L_x_4) ;  /* 0x0000000000c49947 */ /* 0x000fec0003800000 */
[----:B------:R-:W0:Y:S01]  /*0190*/  LDC.64 R2, c[0x0][0x380] ;  /* 0x0000e000ff027b82 */ /* 0x000e220000000a00 */
[----:B------:R-:W-:Y:S02]  /*01a0*/  LOP3.LUT R21, R19, 0x7ffffff8, RZ, 0xc0, !PT ;  /* 0x7ffffff813157812 */ /* 0x000fe400078ec0ff */
[----:B------:R-:W-:Y:S02]  /*01b0*/  MOV R24, RZ ;  /* 0x000000ff00187202 */ /* 0x000fe40000000f00 */
[----:B------:R-:W-:Y:S02]  /*01c0*/  MOV R18, R16 ;  /* 0x0000001000127202 */ /* 0x000fe40000000f00 */
[----:B------:R-:W-:Y:S01]  /*01d0*/  IADD3 R22, PT, PT, -R21, RZ, RZ ;  /* 0x000000ff15167210 */ /* 0x000fe20007ffe1ff */
[----:B0-----:R-:W-:-:S03]  /*01e0*/  IMAD.WIDE.U32 R2, R20, 0x4, R2 ;  /* 0x0000000414027825 */ /* 0x001fc600078e0002 */
[----:B------:R-:W-:-:S04]  /*01f0*/  IADD3 R4, P1, PT, R2, 0x10, RZ ;  /* 0x0000001002047810 */ /* 0x000fc80007f3e0ff */
[----:B------:R-:W-:-:S09]  /*0200*/  IADD3.X R5, PT, PT, RZ, R3, RZ, P1, !PT ;  /* 0x00000003ff057210 */ /* 0x000fd20000ffe4ff */
.L_x_5:
[----:B------:R-:W0:Y:S01]  /*0210*/  LDC.64 R14, c[0x0][0x388] ;  /* 0x0000e200ff0e7b82 */ /* 0x000e220000000a00 */
[----:B------:R-:W-:Y:S02]  /*0220*/  MOV R2, R4 ;  /* 0x0000000400027202 */ /* 0x000fe40000000f00 */
[----:B------:R-:W-:-:S05]  /*0230*/  MOV R3, R5 ;  /* 0x0000000500037202 */ /* 0x000fca0000000f00 */
[----:B------:R-:W2:Y:S04]  /*0240*/  LDG.E R25, desc[UR4][R2.64+-0x10] ;  /* 0xfffff00402197981 */ /* 0x000ea8000c1e1900 */
[----:B------:R-:W3:Y:S04]  /*0250*/  LDG.E R23, desc[UR4][R2.64+-0xc] ;  /* 0xfffff40402177981 */ /* 0x000ee8000c1e1900 */
[----:B------:R-:W4:Y:S04]  /*0260*/  LDG.E R29, desc[UR4][R2.64+-0x8] ;  /* 0xfffff804021d7981 */ /* 0x000f28000c1e1900 */
[----:B------:R-:W5:Y:S01]  /*0270*/  LDG.E R28, desc[UR4][R2.64+-0x4] ;  /* 0xfffffc04021c7981 */ /* 0x000f62000c1e1900 */
[----:B0-----:R-:W-:-:S05]  /*0280*/  IMAD.WIDE R14, R18, 0x4, R14 ;  /* 0x00000004120e7825 */ /* 0x001fca00078e020e */
[----:B------:R0:W2:Y:S01]  /*0290*/  LDG.E R26, desc[UR4][R14.64] ;  /* 0x000000040e1a7981 */ /* 0x0000a2000c1e1900 */
[----:B------:R-:W-:-:S04]  /*02a0*/  IMAD.WIDE R12, R17, 0x4, R14 ;  /* 0x00000004110c7825 */ /* 0x000fc800078e020e */
[C---:B------:R-:W-:Y:S02]  /*02b0*/  IMAD.WIDE R4, R17.reuse, 0x4, R12 ;  /* 0x0000000411047825 */ /* 0x040fe400078e020c */
[----:B------:R-:W3:Y:S02]  /*02c0*/  LDG.E R12, desc[UR4][R12.64] ;  /* 0x000000040c0c7981 */ /* 0x000ee4000c1e1900 */
[C---:B------:R-:W-:Y:S02]  /*02d0*/  IMAD.WIDE R8, R17.reuse, 0x4, R4 ;  /* 0x0000000411087825 */ /* 0x040fe400078e0204 */
[----:B------:R-:W4:Y:S02]  /*02e0*/  LDG.E R4, desc[UR4][R4.64] ;  /* 0x0000000404047981 */ /* 0x000f24000c1e1900 */
[C---:B------:R-:W-:Y:S02]  /*02f0*/  IMAD.WIDE R6, R17.reuse, 0x4, R8 ;  /* 0x0000000411067825 */ /* 0x040fe400078e0208 */
[----:B------:R-:W5:Y:S02]  /*0300*/  LDG.E R8, desc[UR4][R8.64] ;  /* 0x0000000408087981 */ /* 0x000f64000c1e1900 */
[----:B------:R-:W-:-:S02]  /*0310*/  IMAD.WIDE R10, R17, 0x4, R6 ;  /* 0x00000004110a7825 */ /* 0x000fc400078e0206 */
[----:B------:R-:W5:Y:S04]  /*0320*/  LDG.E R5, desc[UR4][R2.64] ;  /* 0x0000000402057981 */ /* 0x000f68000c1e1900 */
[----:B------:R-:W5:Y:S01]  /*0330*/  LDG.E R6, desc[UR4][R6.64] ;  /* 0x0000000406067981 */ /* 0x000f62000c1e1900 */
[----:B0-----:R-:W-:-:S03]  /*0340*/  IMAD.WIDE R14, R17, 0x4, R10 ;  /* 0x00000004110e7825 */ /* 0x001fc600078e020a */
[----:B------:R-:W5:Y:S04]  /*0350*/  LDG.E R10, desc[UR4][R10.64] ;  /* 0x000000040a0a7981 */ /* 0x000f68000c1e1900 */
[----:B------:R-:W5:Y:S04]  /*0360*/  LDG.E R13, desc[UR4][R14.64] ;  /* 0x000000040e0d7981 */ /* 0x000f68000c1e1900 */
[----:B------:R-:W5:Y:S04]  /*0370*/  LDG.E R7, desc[UR4][R2.64+0x4] ;  /* 0x0000040402077981 */ /* 0x000f68000c1e1900 */
[----:B------:R-:W5:Y:S01]  /*0380*/  LDG.E R9, desc[UR4][R2.64+0xc] ;  /* 0x00000c0402097981 */ /* 0x000f62000c1e1900 */
[----:B--2---:R-:W-:Y:S01]  /*0390*/  FFMA R26, R25, R26, R24 ;  /* 0x0000001a191a7223 */ /* 0x004fe20000000018 */
[----:B------:R-:W-:-:S02]  /*03a0*/  IMAD.WIDE R24, R17, 0x4, R14 ;  /* 0x0000000411187825 */ /* 0x000fc400078e020e */
[----:B------:R-:W2:Y:S04]  /*03b0*/  LDG.E R14, desc[UR4][R2.64+0x8] ;  /* 0x00000804020e7981 */ /* 0x000ea8000c1e1900 */
[----:B------:R-:W2:Y:S01]  /*03c0*/  LDG.E R24, desc[UR4][R24.64] ;  /* 0x0000000418187981 */ /* 0x000ea2000c1e1900 */
[----:B---3--:R-:W-:Y:S01]  /*03d0*/  FFMA R12, R23, R12, R26 ;  /* 0x0000000c170c7223 */ /* 0x008fe2000000001a */
[----:B------:R-:W-:-:S03]  /*03e0*/  IADD3 R22, PT, PT, R22, 0x8, RZ ;  /* 0x0000000816167810 */ /* 0x000fc60007ffe0ff */
[----:B----4-:R-:W-:Y:S01]  /*03f0*/  FFMA R29, R29, R4, R12 ;  /* 0x000000041d1d7223 */ /* 0x010fe2000000000c */
[----:B------:R-:W-:-:S03]  /*0400*/  ISETP.NE.AND P1, PT, R22, RZ, PT ;  /* 0x000000ff1600720c */ /* 0x000fc60003f25270 */
[----:B-----5:R-:W-:Y:S01]  /*0410*/  FFMA R8, R28, R8, R29 ;  /* 0x000000081c087223 */ /* 0x020fe2000000001d */
[----:B------:R-:W-:-:S03]  /*0420*/  IADD3 R4, P2, PT, R2, 0x20, RZ ;  /* 0x0000002002047810 */ /* 0x000fc60007f5e0ff */
[----:B------:R-:W-:Y:S01]  /*0430*/  FFMA R6, R5, R6, R8 ;  /* 0x0000000605067223 */ /* 0x000fe20000000008 */
[----:B------:R-:W-:Y:S02]  /*0440*/  IADD3.X R5, PT, PT, RZ, R3, RZ, P2, !PT ;  /* 0x00000003ff057210 */ /* 0x000fe400017fe4ff */
[----:B------:R-:W-:Y:S01]  /*0450*/  LEA R18, R17, R18, 0x3 ;  /* 0x0000001211127211 */ /* 0x000fe200078e18ff */
[----:B------:R-:W-:-:S04]  /*0460*/  FFMA R7, R7, R10, R6 ;  /* 0x0000000a07077223 */ /* 0x000fc80000000006 */
[----:B--2---:R-:W-:-:S04]  /*0470*/  FFMA R14, R14, R13, R7 ;  /* 0x0000000d0e0e7223 */ /* 0x004fc80000000007 */
[----:B------:R-:W-:Y:S01]  /*0480*/  FFMA R24, R9, R24, R14 ;  /* 0x0000001809187223 */ /* 0x000fe2000000000e */
[----:B------:R-:W-:Y:S06]  /*0490*/  @P1 BRA `(.L_x_5) ;  /* 0xfffffffc005c1947 */ /* 0x000fec000383ffff */
.L_x_4:
[----:B------:R-:W-:Y:S05]  /*04a0*/  @!P0 BRA `(.L_x_3) ;  /* 0x0000000000fc8947 */ /* 0x000fea0003800000 */
[----:B------:R-:W-:Y:S02]  /*04b0*/  ISETP.GE.U32.AND P1, PT, R27, 0x4, PT ;  /* 0x000000041b00780c */ /* 0x000fe40003f26070 */
[----:B------:R-:W-:-:S04]  /*04c0*/  LOP3.LUT R14, R19, 0x3, RZ, 0xc0, !PT ;  /* 0x00000003130e7812 */ /* 0x000fc800078ec0ff */
[----:B------:R-:W-:-:S07]  /*04d0*/  ISETP.NE.AND P0, PT, R14, RZ, PT ;  /* 0x000000ff0e00720c */ /* 0x000fce0003f05270 */
[----:B------:R-:W-:Y:S06]  /*04e0*/  @!P1 BRA `(.L_x_6) ;  /* 0x00000000006c9947 */ /* 0x000fec0003800000 */
[----:B------:R-:W0:Y:S01]  /*04f0*/  LDC.64 R4, c[0x0][0x388] ;  /* 0x0000e200ff047b82 */ /* 0x000e220000000a00 */
[----:B------:R-:W1:Y:S01]  /*0500*/  LDCU.64 UR6, c[0x0][0x380] ;  /* 0x00007000ff0677ac */ /* 0x000e620008000a00 */
[----:B------:R-:W-:Y:S01]  /*0510*/  IMAD R7, R21, R17, R16 ;  /* 0x0000001115077224 */ /* 0x000fe200078e0210 */
[CC--:B------:R-:W-:Y:S02]  /*0520*/  IADD3 R3, PT, PT, R20.reuse, R21.reuse, RZ ;  /* 0x0000001514037210 */ /* 0x0c0fe40007ffe0ff */
[----:B------:R-:W-:-:S03]  /*0530*/  IADD3 R8, P1, PT, R20, R21, RZ ;  /* 0x0000001514087210 */ /* 0x000fc60007f3e0ff */
[----:B------:R-:W2:Y:S01]  /*0540*/  LDC.64 R12, c[0x0][0x380] ;  /* 0x0000e000ff0c7b82 */ /* 0x000ea20000000a00 */
[----:B0-----:R-:W-:-:S04]  /*0550*/  IMAD.WIDE R4, R7, 0x4, R4 ;  /* 0x0000000407047825 */ /* 0x001fc800078e0204 */
[----:B------:R-:W-:Y:S02]  /*0560*/  IMAD.WIDE R6, R17, 0x4, R4 ;  /* 0x0000000411067825 */ /* 0x000fe400078e0204 */
[----:B------:R-:W3:Y:S02]  /*0570*/  LDG.E R4, desc[UR4][R4.64] ;  /* 0x0000000404047981 */ /* 0x000ee4000c1e1900 */
[----:B--2---:R-:W-:Y:S01]  /*0580*/  IMAD.WIDE.U32 R12, R3, 0x4, R12 ;  /* 0x00000004030c7825 */ /* 0x004fe200078e000c */
[----:B------:R-:W-:Y:S02]  /*0590*/  IADD3.X R3, PT, PT, RZ, RZ, RZ, P1, !PT ;  /* 0x000000ffff037210 */ /* 0x000fe40000ffe4ff */
[----:B-1----:R-:W-:-:S03]  /*05a0*/  LEA R2, P1, R8, UR6, 0x2 ;  /* 0x0000000608027c11 */ /* 0x002fc6000f8210ff */
[----:B------:R-:W3:Y:S01]  /*05b0*/  LDG.E R13, desc[UR4][R12.64] ;  /* 0x000000040c0d7981 */ /* 0x000ee2000c1e1900 */
[----:B------:R-:W-:Y:S01]  /*05c0*/  LEA.HI.X R3, R8, UR7, R3, 0x2, P1 ;  /* 0x0000000708037c11 */ /* 0x000fe200088f1403 */
[C---:B------:R-:W-:Y:S02]  /*05d0*/  IMAD.WIDE R8, R17.reuse, 0x4, R6 ;  /* 0x0000000411087825 */ /* 0x040fe400078e0206 */
[----:B------:R-:W2:Y:S04]  /*05e0*/  LDG.E R6, desc[UR4][R6.64] ;  /* 0x0000000406067981 */ /* 0x000ea8000c1e1900 */
[----:B------:R-:W2:Y:S01]  /*05f0*/  LDG.E R15, desc[UR4][R2.64+0x4] ;  /* 0x00000404020f7981 */ /* 0x000ea2000c1e1900 */
[----:B------:R-:W-:-:S03]  /*0600*/  IMAD.WIDE R10, R17, 0x4, R8 ;  /* 0x00000004110a7825 */ /* 0x000fc600078e0208 */
[----:B------:R-:W4:Y:S04]  /*0610*/  LDG.E R22, desc[UR4][R8.64] ;  /* 0x0000000408167981 */ /* 0x000f28000c1e1900 */
[----:B------:R-:W4:Y:S04]  /*0620*/  LDG.E R18, desc[UR4][R2.64+0x8] ;  /* 0x0000080402127981 */ /* 0x000f28000c1e1900 */
[----:B------:R-:W5:Y:S04]  /*0630*/  LDG.E R26, desc[UR4][R2.64+0xc] ;  /* 0x00000c04021a7981 */ /* 0x000f68000c1e1900 */
[----:B------:R-:W5:Y:S01]  /*0640*/  LDG.E R10, desc[UR4][R10.64] ;  /* 0x000000040a0a7981 */ /* 0x000f62000c1e1900 */
[----:B------:R-:W-:Y:S01]  /*0650*/  IADD3 R21, PT, PT, R21, 0x4, RZ ;  /* 0x0000000415157810 */ /* 0x000fe20007ffe0ff */
[----:B---3--:R-:W-:-:S04]  /*0660*/  FFMA R24, R13, R4, R24 ;  /* 0x000000040d187223 */ /* 0x008fc80000000018 */
[----:B--2---:R-:W-:-:S04]  /*0670*/  FFMA R15, R15, R6, R24 ;  /* 0x000000060f0f7223 */ /* 0x004fc80000000018 */
[----:B----4-:R-:W-:-:S04]  /*0680*/  FFMA R15, R18, R22, R15 ;  /* 0x00000016120f7223 */ /* 0x010fc8000000000f */
[----:B-----5:R-:W-:-:S07]  /*0690*/  FFMA R24, R26, R10, R15 ;  /* 0x0000000a1a187223 */ /* 0x020fce000000000f */
.L_x_6:
[----:B------:R-:W-:Y:S05]  /*06a0*/  @!P0 BRA `(.L_x_3) ;  /* 0x00000000007c8947 */ /* 0x000fea0003800000 */
[----:B------:R-:W-:Y:S01]  /*06b0*/  ISETP.NE.AND P1, PT, R14, 0x1, PT ;  /* 0x000000010e00780c */ /* 0x000fe20003f25270 */
[----:B------:R-:W0:Y:S01]  /*06c0*/  LDC.64 R10, c[0x0][0x380] ;  /* 0x0000e000ff0a7b82 */ /* 0x000e220000000a00 */
[----:B------:R-:W-:-:S04]  /*06d0*/  LOP3.LUT R19, R19, 0x1, RZ, 0xc0, !PT ;  /* 0x0000000113137812 */ /* 0x000fc800078ec0ff */
[----:B------:R-:W-:-:S03]  /*06e0*/  ISETP.NE.U32.AND P0, PT, R19, 0x1, PT ;  /* 0x000000011300780c */ /* 0x000fc60003f05070 */
[----:B------:R-:W1:Y:S04]  /*06f0*/  LDC.64 R8, c[0x0][0x388] ;  /* 0x0000e200ff087b82 */ /* 0x000e680000000a00 */
[CC--:B------:R-:W-:Y:S02]  /*0700*/  @P1 IADD3 R13, PT, PT, R20.reuse, R21.reuse, RZ ;  /* 0x00000015140d1210 */ /* 0x0c0fe40007ffe0ff */
[----:B------:R-:W-:Y:S02]  /*0710*/  @P1 IADD3 R12, P2, PT, R20, R21, RZ ;  /* 0x00000015140c1210 */ /* 0x000fe40007f5e0ff */
[----:B------:R-:W2:Y:S02]  /*0720*/  @P1 LDC.64 R2, c[0x0][0x380] ;  /* 0x0000e000ff021b82 */ /* 0x000ea40000000a00 */
[----:B------:R-:W-:-:S06]  /*0730*/  @P1 IADD3.X R14, PT, PT, RZ, RZ, RZ, P2, !PT ;  /* 0x000000ffff0e1210 */ /* 0x000fcc00017fe4ff */
[----:B------:R-:W3:Y:S01]  /*0740*/  LDC.64 R4, c[0x0][0x380] ;  /* 0x0000e000ff047b82 */ /* 0x000ee20000000a00 */
[----:B0-----:R-:W-:-:S04]  /*0750*/  @P1 IMAD.WIDE.U32 R10, R13, 0x4, R10 ;  /* 0x000000040d0a1825 */ /* 0x001fc800078e000a */
[C---:B------:R-:W-:Y:S01]  /*0760*/  @P1 IMAD R13, R21.reuse, R17, R16 ;  /* 0x00000011150d1224 */ /* 0x040fe200078e0210 */
[----:B------:R-:W-:Y:S01]  /*0770*/  @P1 IADD3 R21, PT, PT, R21, 0x2, RZ ;  /* 0x0000000215151810 */ /* 0x000fe20007ffe0ff */
[----:B------:R-:W4:Y:S01]  /*0780*/  @P1 LDG.E R11, desc[UR4][R10.64] ;  /* 0x000000040a0b1981 */ /* 0x000f22000c1e1900 */
[----:B------:R-:W0:Y:S01]  /*0790*/  LDC.64 R6, c[0x0][0x388] ;  /* 0x0000e200ff067b82 */ /* 0x000e220000000a00 */
[----:B-1----:R-:W-:Y:S01]  /*07a0*/  @P1 IMAD.WIDE R8, R13, 0x4, R8 ;  /* 0x000000040d081825 */ /* 0x002fe200078e0208 */
[----:B------:R-:W-:Y:S02]  /*07b0*/  @!P0 IADD3 R15, PT, PT, R20, R21, RZ ;  /* 0x00000015140f8210 */ /* 0x000fe40007ffe0ff */
[----:B--2---:R-:W-:Y:S01]  /*07c0*/  @P1 LEA R2, P2, R12, R2, 0x2 ;  /* 0x000000020c021211 */ /* 0x004fe200078410ff */
[----:B------:R-:W-:-:S03]  /*07d0*/  @!P0 IMAD R21, R21, R17, R16 ;  /* 0x0000001115158224 */ /* 0x000fc600078e0210 */
[----:B------:R-:W-:Y:S01]  /*07e0*/  @P1 LEA.HI.X R3, R12, R3, R14, 0x2, P2 ;  /* 0x000000030c031211 */ /* 0x000fe200010f140e */
[----:B------:R-:W-:Y:S01]  /*07f0*/  @P1 IMAD.WIDE R12, R17, 0x4, R8 ;  /* 0x00000004110c1825 */ /* 0x000fe200078e0208 */
[----:B------:R-:W4:Y:S03]  /*0800*/  @P1 LDG.E R14, desc[UR4][R8.64] ;  /* 0x00000004080e1981 */ /* 0x000f26000c1e1900 */
[----:B---3--:R-:W-:Y:S01]  /*0810*/  @!P0 IMAD.WIDE.U32 R4, R15, 0x4, R4 ;  /* 0x000000040f048825 */ /* 0x008fe200078e0004 */
[----:B------:R-:W2:Y:S04]  /*0820*/  @P1 LDG.E R2, desc[UR4][R2.64+0x4] ;  /* 0x0000040402021981 */ /* 0x000ea8000c1e1900 */
[----:B------:R-:W2:Y:S01]  /*0830*/  @P1 LDG.E R12, desc[UR4][R12.64] ;  /* 0x000000040c0c1981 */ /* 0x000ea2000c1e1900 */
[----:B0-----:R-:W-:-:S03]  /*0840*/  @!P0 IMAD.WIDE R6, R21, 0x4, R6 ;  /* 0x0000000415068825 */ /* 0x001fc600078e0206 */
[----:B------:R-:W3:Y:S04]  /*0850*/  @!P0 LDG.E R5, desc[UR4][R4.64] ;  /* 0x0000000404058981 */ /* 0x000ee8000c1e1900 */
[----:B------:R-:W3:Y:S01]  /*0860*/  @!P0 LDG.E R6, desc[UR4][R6.64] ;  /* 0x0000000406068981 */ /* 0x000ee2000c1e1900 */
[----:B----4-:R-:W-:-:S04]  /*0870*/  @P1 FFMA R11, R11, R14, R24 ;  /* 0x0000000e0b0b1223 */ /* 0x010fc80000000018 */
[----:B--2---:R-:W-:-:S04]  /*0880*/  @P1 FFMA R24, R2, R12, R11 ;  /* 0x0000000c02181223 */ /* 0x004fc8000000000b */
[----:B---3--:R-:W-:-:S07]  /*0890*/  @!P0 FFMA R24, R5, R6, R24 ;  /* 0x0000000605188223 */ /* 0x008fce0000000018 */
.L_x_3:
[----:B------:R-:W0:Y:S01]  /*08a0*/  LDC.64 R2, c[0x0][0x390] ;  /* 0x0000e400ff027b82 */ /* 0x000e220000000a00 */
[----:B------:R-:W-:-:S04]  /*08b0*/  IMAD R17, R0, R17, R16 ;  /* 0x0000001100117224 */ /* 0x000fc800078e0210 */
[----:B0-----:R-:W-:-:S05]  /*08c0*/  IMAD.WIDE R2, R17, 0x4, R2 ;  /* 0x0000000411027825 */ /* 0x001fca00078e0202 */
[----:B------:R-:W-:Y:S01]  /*08d0*/  STG.E desc[UR4][R2.64], R24 ;  /* 0x0000001802007986 */ /* 0x000fe2000c101904 */
[----:B------:R-:W-:Y:S05]  /*08e0*/  EXIT ;  /* 0x000000000000794d */ /* 0x000fea0003800000 */
.L_x_7:
        /* <DEDUP_REMOVED lines=9> */
.L_x_9:


//--------------------- .nv.shared._Z26mat_mul_cuda_kernel_sharedPfS_S_iii --------------------------
	.section	.nv.shared._Z26mat_mul_cuda_kernel_sharedPfS_S_iii,"aw",@nobits
	.sectionflags	@""
	.align	4
.nv.shared._Z26mat_mul_cuda_kernel_sharedPfS_S_iii:
	.zero		9216


//--------------------- .nv.shared.reserved.0     --------------------------
	.section	.nv.shared.reserved.0,"aw",@nobits
	.weak		__nv_reservedSMEM_offset_0_alias
	.size		__nv_reservedSMEM_offset_0_alias, 0, 64
	.other		__nv_reservedSMEM_offset_0_alias,@"STO_CUDA_RESERVED_SHARED STV_DEFAULT"
__nv_reservedSMEM_offset_0_alias:
	.zero		0
	.zero		64


//--------------------- .nv.constant0._Z26mat_mul_cuda_kernel_sharedPfS_S_iii --------------------------
	.section	.nv.constant0._Z26mat_mul_cuda_kernel_sharedPfS_S_iii,"a",@progbits
	.sectionflags	@""
	.align	4
.nv.constant0._Z26mat_mul_cuda_kernel_sharedPfS_S_iii:
	.zero		932


//--------------------- .nv.constant0._Z19mat_mul_cuda_kernelPfS_S_iii --------------------------
	.section	.nv.constant0._Z19mat_mul_cuda_kernelPfS_S_iii,"a",@progbits
	.sectionflags	@""
	.align	4
.nv.constant0._Z19mat_mul_cuda_kernelPfS_S_iii:
	.zero		932


//--------------------- SYMBOLS --------------------------

	.type		.nv.reservedSmem.offset0,@object
	.size		.nv.reservedSmem.offset0,0x4
	.type		.nv.reservedSmem.cap,@object
	.size		.nv.reservedSmem.cap,0x4
